//
// Generated by NVIDIA NVVM Compiler
//
// Compiler Build ID: CL-36424714
// Cuda compilation tools, release 13.0, V13.0.88
// Based on NVVM 20.0.0
//

.version 9.0
.target sm_100
.address_size 64

	// .globl	_Z15rms_norm_kernelIfEvPT_S1_ii
// _ZZ16block_reduce_sumIfET_S0_E4smem has been demoted

.visible .entry _Z15rms_norm_kernelIfEvPT_S1_ii(
	.param .u64 .ptr .align 1 _Z15rms_norm_kernelIfEvPT_S1_ii_param_0,
	.param .u64 .ptr .align 1 _Z15rms_norm_kernelIfEvPT_S1_ii_param_1,
	.param .u32 _Z15rms_norm_kernelIfEvPT_S1_ii_param_2,
	.param .u32 _Z15rms_norm_kernelIfEvPT_S1_ii_param_3
)
{
	.reg .pred 	%p<15>;
	.reg .b32 	%r<33>;
	.reg .b32 	%f<36>;
	.reg .b64 	%rd<12>;
	// demoted variable
	.shared .align 4 .b8 _ZZ16block_reduce_sumIfET_S0_E4smem[32];
	ld.param.u64 	%rd1, [_Z15rms_norm_kernelIfEvPT_S1_ii_param_0];
	ld.param.u64 	%rd2, [_Z15rms_norm_kernelIfEvPT_S1_ii_param_1];
	ld.param.u32 	%r4, [_Z15rms_norm_kernelIfEvPT_S1_ii_param_3];
	mov.u32 	%r1, %tid.x;
	mov.u32 	%r5, %ctaid.x;
	mul.lo.s32 	%r2, %r4, %r5;
	setp.ge.s32 	%p1, %r1, %r4;
	mov.f32 	%f33, 0f00000000;
	mov.f32 	%f34, %f33;
	@%p1 bra 	$L__BB0_2;
	cvt.s64.s32 	%rd3, %r2;
	cvta.to.global.u64 	%rd4, %rd1;
	cvt.u64.u32 	%rd5, %r1;
	add.s64 	%rd6, %rd3, %rd5;
	shl.b64 	%rd7, %rd6, 2;
	add.s64 	%rd8, %rd4, %rd7;
	ld.global.f32 	%f33, [%rd8];
	mul.f32 	%f34, %f33, %f33;
$L__BB0_2:
	and.b32  	%r3, %r1, 31;
	mov.b32 	%r6, %f34;
	shfl.sync.bfly.b32	%r7|%p2, %r6, 16, 31, -1;
	mov.b32 	%f10, %r7;
	add.f32 	%f11, %f34, %f10;
	mov.b32 	%r8, %f11;
	shfl.sync.bfly.b32	%r9|%p3, %r8, 8, 31, -1;
	mov.b32 	%f12, %r9;
	add.f32 	%f13, %f11, %f12;
	mov.b32 	%r10, %f13;
	shfl.sync.bfly.b32	%r11|%p4, %r10, 4, 31, -1;
	mov.b32 	%f14, %r11;
	add.f32 	%f15, %f13, %f14;
	mov.b32 	%r12, %f15;
	shfl.sync.bfly.b32	%r13|%p5, %r12, 2, 31, -1;
	mov.b32 	%f16, %r13;
	add.f32 	%f17, %f15, %f16;
	mov.b32 	%r14, %f17;
	shfl.sync.bfly.b32	%r15|%p6, %r14, 1, 31, -1;
	mov.b32 	%f18, %r15;
	add.f32 	%f5, %f17, %f18;
	setp.ne.s32 	%p7, %r3, 0;
	@%p7 bra 	$L__BB0_4;
	shr.u32 	%r16, %r1, 3;
	mov.u32 	%r17, _ZZ16block_reduce_sumIfET_S0_E4smem;
	add.s32 	%r18, %r17, %r16;
	st.shared.f32 	[%r18], %f5;
$L__BB0_4:
	bar.sync 	0;
	setp.gt.u32 	%p8, %r3, 7;
	mov.f32 	%f35, 0f00000000;
	@%p8 bra 	$L__BB0_6;
	shl.b32 	%r19, %r3, 2;
	mov.u32 	%r20, _ZZ16block_reduce_sumIfET_S0_E4smem;
	add.s32 	%r21, %r20, %r19;
	ld.shared.f32 	%f35, [%r21];
$L__BB0_6:
	setp.ge.s32 	%p9, %r1, %r4;
	mov.b32 	%r22, %f35;
	shfl.sync.bfly.b32	%r23|%p10, %r22, 16, 31, -1;
	mov.b32 	%f20, %r23;
	add.f32 	%f21, %f35, %f20;
	mov.b32 	%r24, %f21;
	shfl.sync.bfly.b32	%r25|%p11, %r24, 8, 31, -1;
	mov.b32 	%f22, %r25;
	add.f32 	%f23, %f21, %f22;
	mov.b32 	%r26, %f23;
	shfl.sync.bfly.b32	%r27|%p12, %r26, 4, 31, -1;
	mov.b32 	%f24, %r27;
	add.f32 	%f25, %f23, %f24;
	mov.b32 	%r28, %f25;
	shfl.sync.bfly.b32	%r29|%p13, %r28, 2, 31, -1;
	mov.b32 	%f26, %r29;
	add.f32 	%f27, %f25, %f26;
	mov.b32 	%r30, %f27;
	shfl.sync.bfly.b32	%r31|%p14, %r30, 1, 31, -1;
	mov.b32 	%f28, %r31;
	add.f32 	%f29, %f27, %f28;
	cvt.rn.f32.s32 	%f30, %r4;
	div.rn.f32 	%f8, %f29, %f30;
	@%p9 bra 	$L__BB0_8;
	rsqrt.approx.f32 	%f31, %f8;
	mul.f32 	%f32, %f33, %f31;
	add.s32 	%r32, %r2, %r1;
	cvta.to.global.u64 	%rd9, %rd2;
	mul.wide.s32 	%rd10, %r32, 4;
	add.s64 	%rd11, %rd9, %rd10;
	st.global.f32 	[%rd11], %f32;
$L__BB0_8:
	ret;

}


// ===== COMPILED SASS (sm_100) =====

	.target	sm_100

	.elftype	@"ET_EXEC"


//--------------------- .note.nv.tkinfo           --------------------------
	.section	.note.nv.tkinfo,"",@"SHT_NOTE"
	.sectionflags	@"SHF_NOTE_NV_TKINFO"
	.tkinfo
        /*0018*/ 	.word	0x00000002
        /*0030*/ 	.string	""
        /*0030*/ 	.string	"ptxas"
        /*0030*/ 	.string	"Cuda compilation tools, release 13.0, V13.0.88"
        /*0030*/ 	.string	"Build cuda_13.0.r13.0/compiler.36424714_0"
        /*0030*/ 	.string	"-arch sm_100 -m 64 "



//--------------------- .note.nv.cuinfo           --------------------------
	.section	.note.nv.cuinfo,"",@"SHT_NOTE"
	.sectionflags	@"SHF_NOTE_NV_CUINFO"
        /*0018*/ 	.short	0x0002
        /*001a*/ 	.short	0x0064
        /*001c*/ 	.short	0x0082
	.zero		2


//--------------------- .nv.info                  --------------------------
	.section	.nv.info,"",@"SHT_CUDA_INFO"
	.align	4


	//----- nvinfo : EIATTR_REGCOUNT
	.align		4
        /*0000*/ 	.byte	0x04, 0x2f
        /*0002*/ 	.short	(.L_1 - .L_0)
	.align		4
.L_0:
        /*0004*/ 	.word	index@(_Z15rms_norm_kernelIfEvPT_S1_ii)
        /*0008*/ 	.word	0x00000012


	//----- nvinfo : EIATTR_FRAME_SIZE
	.align		4
.L_1:
        /*000c*/ 	.byte	0x04, 0x11
        /*000e*/ 	.short	(.L_3 - .L_2)
	.align		4
.L_2:
        /*0010*/ 	.word	index@($__internal_0_$__cuda_sm3x_div_rn_noftz_f32_slowpath)
        /*0014*/ 	.word	0x00000000


	//----- nvinfo : EIATTR_FRAME_SIZE
	.align		4
.L_3:
        /*0018*/ 	.byte	0x04, 0x11
        /*001a*/ 	.short	(.L_5 - .L_4)
	.align		4
.L_4:
        /*001c*/ 	.word	index@(_Z15rms_norm_kernelIfEvPT_S1_ii)
        /*0020*/ 	.word	0x00000000


	//----- nvinfo : EIATTR_MIN_STACK_SIZE
	.align		4
.L_5:
        /*0024*/ 	.byte	0x04, 0x12
        /*0026*/ 	.short	(.L_7 - .L_6)
	.align		4
.L_6:
        /*0028*/ 	.word	index@(_Z15rms_norm_kernelIfEvPT_S1_ii)
        /*002c*/ 	.word	0x00000000
.L_7:


//--------------------- .nv.compat                --------------------------
	.section	.nv.compat,"",@"SHT_CUDA_COMPAT_INFO"
	.align	4
        /*0000*/ 	.byte	0x02, 0x09, 0x00, 0x00, 0x02, 0x02, 0x01, 0x00, 0x02, 0x05, 0x05, 0x00, 0x03, 0x07, 0x01, 0x01
        /*0010*/ 	.byte	0x02, 0x03, 0x00, 0x00, 0x02, 0x06, 0x01, 0x00, 0x04, 0x0b, 0x08, 0x00, 0x01, 0x00, 0x00, 0x00
        /*0020*/ 	.byte	0x00, 0x00, 0x00, 0x00


//--------------------- .nv.info._Z15rms_norm_kernelIfEvPT_S1_ii --------------------------
	.section	.nv.info._Z15rms_norm_kernelIfEvPT_S1_ii,"",@"SHT_CUDA_INFO"
	.sectionflags	@""
	.align	4


	//----- nvinfo : EIATTR_CUDA_API_VERSION
	.align		4
        /*0000*/ 	.byte	0x04, 0x37
        /*0002*/ 	.short	(.L_9 - .L_8)
.L_8:
        /*0004*/ 	.word	0x00000082


	//----- nvinfo : EIATTR_KPARAM_INFO
	.align		4
.L_9:
        /*0008*/ 	.byte	0x04, 0x17
        /*000a*/ 	.short	(.L_11 - .L_10)
.L_10:
        /*000c*/ 	.word	0x00000000
        /*0010*/ 	.short	0x0003
        /*0012*/ 	.short	0x0014
        /*0014*/ 	.byte	0x00, 0xf0, 0x11, 0x00


	//----- nvinfo : EIATTR_KPARAM_INFO
	.align		4
.L_11:
        /*0018*/ 	.byte	0x04, 0x17
        /*001a*/ 	.short	(.L_13 - .L_12)
.L_12:
        /*001c*/ 	.word	0x00000000
        /*0020*/ 	.short	0x0002
        /*0022*/ 	.short	0x0010
        /*0024*/ 	.byte	0x00, 0xf0, 0x11, 0x00


	//----- nvinfo : EIATTR_KPARAM_INFO
	.align		4
.L_13:
        /*0028*/ 	.byte	0x04, 0x17
        /*002a*/ 	.short	(.L_15 - .L_14)
.L_14:
        /*002c*/ 	.word	0x00000000
        /*0030*/ 	.short	0x0001
        /*0032*/ 	.short	0x0008
        /*0034*/ 	.byte	0x00, 0xf5, 0x21, 0x00


	//----- nvinfo : EIATTR_KPARAM_INFO
	.align		4
.L_15:
        /*0038*/ 	.byte	0x04, 0x17
        /*003a*/ 	.short	(.L_17 - .L_16)
.L_16:
        /*003c*/ 	.word	0x00000000
        /*0040*/ 	.short	0x0000
        /*0042*/ 	.short	0x0000
        /*0044*/ 	.byte	0x00, 0xf5, 0x21, 0x00


	//----- nvinfo : EIATTR_SPARSE_MMA_MASK
	.align		4
.L_17:
        /*0048*/ 	.byte	0x03, 0x50
        /*004a*/ 	.short	0x0000


	//----- nvinfo : EIATTR_MAXREG_COUNT
	.align		4
        /*004c*/ 	.byte	0x03, 0x1b
        /*004e*/ 	.short	0x00ff


	//----- nvinfo : EIATTR_NUM_BARRIERS
	.align		4
        /*0050*/ 	.byte	0x02, 0x4c
        /*0052*/ 	.byte	0x01
	.zero		1


	//----- nvinfo : EIATTR_MERCURY_ISA_VERSION
	.align		4
        /*0054*/ 	.byte	0x03, 0x5f
        /*0056*/ 	.short	0x0101


	//----- nvinfo : EIATTR_COOP_GROUP_MASK_REGIDS
	.align		4
        /*0058*/ 	.byte	0x04, 0x29
        /*005a*/ 	.short	(.L_19 - .L_18)


	//   ....[0]....
.L_18:
        /*005c*/ 	.word	0xffffffff


	//   ....[1]....
        /*0060*/ 	.word	0xffffffff


	//   ....[2]....
        /*0064*/ 	.word	0xffffffff


	//   ....[3]....
        /*0068*/ 	.word	0xffffffff


	//   ....[4]....
        /*006c*/ 	.word	0xffffffff


	//   ....[5]....
        /*0070*/ 	.word	0xffffffff


	//   ....[6]....
        /*0074*/ 	.word	0xffffffff


	//   ....[7]....
        /*0078*/ 	.word	0xffffffff


	//   ....[8]....
        /*007c*/ 	.word	0xffffffff


	//   ....[9]....
        /*0080*/ 	.word	0xffffffff


	//----- nvinfo : EIATTR_COOP_GROUP_INSTR_OFFSETS
	.align		4
.L_19:
        /*0084*/ 	.byte	0x04, 0x28
        /*0086*/ 	.short	(.L_21 - .L_20)


	//   ....[0]....
.L_20:
        /*0088*/ 	.word	0x00000110


	//   ....[1]....
        /*008c*/ 	.word	0x00000130


	//   ....[2]....
        /*0090*/ 	.word	0x00000160


	//   ....[3]....
        /*0094*/ 	.word	0x000001d0


	//   ....[4]....
        /*0098*/ 	.word	0x00000240


	//   ....[5]....
        /*009c*/ 	.word	0x000002d0


	//   ....[6]....
        /*00a0*/ 	.word	0x000002f0


	//   ....[7]....
        /*00a4*/ 	.word	0x00000310


	//   ....[8]....
        /*00a8*/ 	.word	0x00000330


	//   ....[9]....
        /*00ac*/ 	.word	0x00000350


	//----- nvinfo : EIATTR_VRC_CTA_INIT_COUNT
	.align		4
.L_21:
        /*00b0*/ 	.byte	0x02, 0x4a
	.zero		1
	.zero		1


	//----- nvinfo : EIATTR_EXIT_INSTR_OFFSETS
	.align		4
        /*00b4*/ 	.byte	0x04, 0x1c
        /*00b6*/ 	.short	(.L_23 - .L_22)


	//   ....[0]....
.L_22:
        /*00b8*/ 	.word	0x00000400


	//   ....[1]....
        /*00bc*/ 	.word	0x000004b0


	//----- nvinfo : EIATTR_CRS_STACK_SIZE
	.align		4
.L_23:
        /*00c0*/ 	.byte	0x04, 0x1e
        /*00c2*/ 	.short	(.L_25 - .L_24)
.L_24:
        /*00c4*/ 	.word	0x00000000


	//----- nvinfo : EIATTR_CBANK_PARAM_SIZE
	.align		4
.L_25:
        /*00c8*/ 	.byte	0x03, 0x19
        /*00ca*/ 	.short	0x0018


	//----- nvinfo : EIATTR_PARAM_CBANK
	.align		4
        /*00cc*/ 	.byte	0x04, 0x0a
        /*00ce*/ 	.short	(.L_27 - .L_26)
	.align		4
.L_26:
        /*00d0*/ 	.word	index@(.nv.constant0._Z15rms_norm_kernelIfEvPT_S1_ii)
        /*00d4*/ 	.short	0x0380
        /*00d6*/ 	.short	0x0018


	//----- nvinfo : EIATTR_SW_WAR
	.align		4
.L_27:
        /*00d8*/ 	.byte	0x04, 0x36
        /*00da*/ 	.short	(.L_29 - .L_28)
.L_28:
        /*00dc*/ 	.word	0x00000008
.L_29:


//--------------------- .nv.callgraph             --------------------------
	.section	.nv.callgraph,"",@"SHT_CUDA_CALLGRAPH"
	.align	4
	.sectionentsize	8
	.align		4
        /*0000*/ 	.word	0x00000000
	.align		4
        /*0004*/ 	.word	0xffffffff
	.align		4
        /*0008*/ 	.word	0x00000000
	.align		4
        /*000c*/ 	.word	0xfffffffe
	.align		4
        /*0010*/ 	.word	0x00000000
	.align		4
        /*0014*/ 	.word	0xfffffffd
	.align		4
        /*0018*/ 	.word	0x00000000
	.align		4
        /*001c*/ 	.word	0xfffffffc


//--------------------- .text._Z15rms_norm_kernelIfEvPT_S1_ii --------------------------
	.section	.text._Z15rms_norm_kernelIfEvPT_S1_ii,"ax",@progbits
	.align	128
        .global         _Z15rms_norm_kernelIfEvPT_S1_ii
        .type           _Z15rms_norm_kernelIfEvPT_S1_ii,@function
        .size           _Z15rms_norm_kernelIfEvPT_S1_ii,(.L_x_14 - _Z15rms_norm_kernelIfEvPT_S1_ii)
        .other          _Z15rms_norm_kernelIfEvPT_S1_ii,@"STO_CUDA_ENTRY STV_DEFAULT"
_Z15rms_norm_kernelIfEvPT_S1_ii:
.text._Z15rms_norm_kernelIfEvPT_S1_ii:
[----:B------:R-:W-:Y:S01]  /*0000*/  LDC R1, c[0x0][0x37c] ;  /* 0x0000df00ff017b82 */ /* 0x000fe20000000800 */
[----:B------:R-:W0:Y:S07]  /*0010*/  S2R R4, SR_TID.X ;  /* 0x0000000000047919 */ /* 0x000e2e0000002100 */
[----:B------:R-:W0:Y:S08]  /*0020*/  LDC R3, c[0x0][0x394] ;  /* 0x0000e500ff037b82 */ /* 0x000e300000000800 */
[----:B------:R-:W1:Y:S01]  /*0030*/  S2UR UR4, SR_CTAID.X ;  /* 0x00000000000479c3 */ /* 0x000e620000002500 */
[----:B0-----:R-:W-:Y:S01]  /*0040*/  ISETP.GE.AND P2, PT, R4, R3, PT ;  /* 0x000000030400720c */ /* 0x001fe20003f46270 */
[----:B-1----:R-:W-:Y:S01]  /*0050*/  IMAD R5, R3, UR4, RZ ;  /* 0x0000000403057c24 */ /* 0x002fe2000f8e02ff */
[----:B------:R-:W0:Y:S11]  /*0060*/  LDCU.64 UR4, c[0x0][0x358] ;  /* 0x00006b00ff0477ac */ /* 0x000e360008000a00 */
[----:B------:R-:W1:Y:S01]  /*0070*/  @!P2 LDC.64 R6, c[0x0][0x380] ;  /* 0x0000e000ff06ab82 */ /* 0x000e620000000a00 */
[----:B------:R-:W-:-:S04]  /*0080*/  @!P2 IADD3 R0, P0, PT, R5, R4, RZ ;  /* 0x000000040500a210 */ /* 0x000fc80007f1e0ff */
[----:B------:R-:W-:Y:S02]  /*0090*/  @!P2 LEA.HI.X.SX32 R2, R5, RZ, 0x1, P0 ;  /* 0x000000ff0502a211 */ /* 0x000fe400000f0eff */
[----:B-1----:R-:W-:-:S04]  /*00a0*/  @!P2 LEA R6, P0, R0, R6, 0x2 ;  /* 0x000000060006a211 */ /* 0x002fc800078010ff */
[----:B------:R-:W-:Y:S01]  /*00b0*/  @!P2 LEA.HI.X R7, R0, R7, R2, 0x2, P0 ;  /* 0x000000070007a211 */ /* 0x000fe200000f1402 */
[----:B------:R-:W-:-:S06]  /*00c0*/  IMAD.MOV.U32 R2, RZ, RZ, RZ ;  /* 0x000000ffff027224 */ /* 0x000fcc00078e00ff */
[----:B0-----:R-:W2:Y:S01]  /*00d0*/  @!P2 LDG.E R2, desc[UR4][R6.64] ;  /* 0x000000040602a981 */ /* 0x001ea2000c1e1900 */
[----:B------:R-:W-:Y:S01]  /*00e0*/  IMAD.MOV.U32 R0, RZ, RZ, RZ ;  /* 0x000000ffff007224 */ /* 0x000fe200078e00ff */
[----:B------:R-:W-:Y:S01]  /*00f0*/  BSSY.RECONVERGENT B0, `(.L_x_0) ;  /* 0x0000030000007945 */ /* 0x000fe20003800200 */
[----:B--2---:R-:W-:-:S05]  /*0100*/  @!P2 FMUL R0, R2, R2 ;  /* 0x000000020200a220 */ /* 0x004fca0000400000 */
[----:B------:R-:W0:Y:S02]  /*0110*/  SHFL.BFLY PT, R9, R0, 0x10, 0x1f ;  /* 0x0e001f0000097f89 */ /* 0x000e2400000e0000 */
[----:B0-----:R-:W-:-:S05]  /*0120*/  FADD R9, R9, R0 ;  /* 0x0000000009097221 */ /* 0x001fca0000000000 */
[----:B------:R-:W0:Y:S02]  /*0130*/  SHFL.BFLY PT, R8, R9, 0x8, 0x1f ;  /* 0x0d001f0009087f89 */ /* 0x000e2400000e0000 */
[----:B0-----:R-:W-:Y:S01]  /*0140*/  FADD R10, R9, R8 ;  /* 0x00000008090a7221 */ /* 0x001fe20000000000 */
[----:B------:R-:W-:-:S04]  /*0150*/  LOP3.LUT P0, R8, R4, 0x1f, RZ, 0xc0, !PT ;  /* 0x0000001f04087812 */ /* 0x000fc8000780c0ff */
[----:B------:R-:W0:Y:S01]  /*0160*/  SHFL.BFLY PT, R11, R10, 0x4, 0x1f ;  /* 0x0c801f000a0b7f89 */ /* 0x000e2200000e0000 */
[----:B------:R-:W-:-:S08]  /*0170*/  ISETP.GT.U32.AND P1, PT, R8, 0x7, PT ;  /* 0x000000070800780c */ /* 0x000fd00003f24070 */
[----:B------:R-:W1:Y:S01]  /*0180*/  @!P0 S2R R13, SR_CgaCtaId ;  /* 0x00000000000d8919 */ /* 0x000e620000008800 */
[----:B------:R-:W-:-:S04]  /*0190*/  @!P0 MOV R0, 0x400 ;  /* 0x0000040000008802 */ /* 0x000fc80000000f00 */
[----:B------:R-:W2:Y:S01]  /*01a0*/  @!P1 S2R R15, SR_CgaCtaId ;  /* 0x00000000000f9919 */ /* 0x000ea20000008800 */
[----:B------:R-:W-:Y:S01]  /*01b0*/  @!P1 MOV R6, 0x400 ;  /* 0x0000040000069802 */ /* 0x000fe20000000f00 */
[----:B0-----:R-:W-:-:S05]  /*01c0*/  FADD R11, R10, R11 ;  /* 0x0000000b0a0b7221 */ /* 0x001fca0000000000 */
[----:B------:R-:W0:Y:S01]  /*01d0*/  SHFL.BFLY PT, R12, R11, 0x2, 0x1f ;  /* 0x0c401f000b0c7f89 */ /* 0x000e2200000e0000 */
[----:B-1----:R-:W-:Y:S01]  /*01e0*/  @!P0 LEA R9, R13, R0, 0x18 ;  /* 0x000000000d098211 */ /* 0x002fe200078ec0ff */
[----:B------:R-:W-:-:S03]  /*01f0*/  IMAD.MOV.U32 R0, RZ, RZ, RZ ;  /* 0x000000ffff007224 */ /* 0x000fc600078e00ff */
[----:B------:R-:W-:Y:S02]  /*0200*/  @!P0 LEA.HI R9, R4, R9, RZ, 0x1d ;  /* 0x0000000904098211 */ /* 0x000fe400078fe8ff */
[----:B--2---:R-:W-:-:S05]  /*0210*/  @!P1 LEA R15, R15, R6, 0x18 ;  /* 0x000000060f0f9211 */ /* 0x004fca00078ec0ff */
[----:B------:R-:W-:Y:S02]  /*0220*/  @!P1 IMAD R8, R8, 0x4, R15 ;  /* 0x0000000408089824 */ /* 0x000fe400078e020f */
[----:B0-----:R-:W-:-:S05]  /*0230*/  FADD R12, R11, R12 ;  /* 0x0000000c0b0c7221 */ /* 0x001fca0000000000 */
[----:B------:R-:W0:Y:S02]  /*0240*/  SHFL.BFLY PT, R7, R12, 0x1, 0x1f ;  /* 0x0c201f000c077f89 */ /* 0x000e2400000e0000 */
[----:B0-----:R-:W-:-:S05]  /*0250*/  FADD R14, R12, R7 ;  /* 0x000000070c0e7221 */ /* 0x001fca0000000000 */
[----:B------:R0:W-:Y:S01]  /*0260*/  @!P0 STS [R9], R14 ;  /* 0x0000000e09008388 */ /* 0x0001e20000000800 */
[----:B------:R-:W-:Y:S01]  /*0270*/  BAR.SYNC.DEFER_BLOCKING 0x0 ;  /* 0x0000000000007b1d */ /* 0x000fe20000010000 */
[----:B0-----:R-:W-:-:S05]  /*0280*/  I2FP.F32.S32 R9, R3 ;  /* 0x0000000300097245 */ /* 0x001fca0000201400 */
[----:B------:R0:W1:Y:S02]  /*0290*/  @!P1 LDS R0, [R8] ;  /* 0x0000000008009984 */ /* 0x0000640000000800 */
[----:B0-----:R-:W0:Y:S02]  /*02a0*/  MUFU.RCP R8, R9 ;  /* 0x0000000900087308 */ /* 0x001e240000001000 */
[----:B0-----:R-:W-:-:S04]  /*02b0*/  FFMA R13, -R9, R8, 1 ;  /* 0x3f800000090d7423 */ /* 0x001fc80000000108 */
[----:B------:R-:W-:Y:S01]  /*02c0*/  FFMA R13, R8, R13, R8 ;  /* 0x0000000d080d7223 */ /* 0x000fe20000000008 */
[----:B-1----:R-:W0:Y:S02]  /*02d0*/  SHFL.BFLY PT, R7, R0, 0x10, 0x1f ;  /* 0x0e001f0000077f89 */ /* 0x002e2400000e0000 */
[----:B0-----:R-:W-:-:S05]  /*02e0*/  FADD R7, R7, R0 ;  /* 0x0000000007077221 */ /* 0x001fca0000000000 */
[----:B------:R-:W0:Y:S02]  /*02f0*/  SHFL.BFLY PT, R6, R7, 0x8, 0x1f ;  /* 0x0d001f0007067f89 */ /* 0x000e2400000e0000 */
[----:B0-----:R-:W-:-:S05]  /*0300*/  FADD R6, R7, R6 ;  /* 0x0000000607067221 */ /* 0x001fca0000000000 */
[----:B------:R-:W0:Y:S02]  /*0310*/  SHFL.BFLY PT, R11, R6, 0x4, 0x1f ;  /* 0x0c801f00060b7f89 */ /* 0x000e2400000e0000 */
[----:B0-----:R-:W-:-:S05]  /*0320*/  FADD R11, R6, R11 ;  /* 0x0000000b060b7221 */ /* 0x001fca0000000000 */
[----:B------:R-:W0:Y:S02]  /*0330*/  SHFL.BFLY PT, R10, R11, 0x2, 0x1f ;  /* 0x0c401f000b0a7f89 */ /* 0x000e2400000e0000 */
[----:B0-----:R-:W-:-:S05]  /*0340*/  FADD R10, R11, R10 ;  /* 0x0000000a0b0a7221 */ /* 0x001fca0000000000 */
[----:B------:R-:W0:Y:S02]  /*0350*/  SHFL.BFLY PT, R3, R10, 0x1, 0x1f ;  /* 0x0c201f000a037f89 */ /* 0x000e2400000e0000 */
[----:B0-----:R-:W-:-:S04]  /*0360*/  FADD R0, R10, R3 ;  /* 0x000000030a007221 */ /* 0x001fc80000000000 */
[----:B------:R-:W0:Y:S01]  /*0370*/  FCHK P0, R0, R9 ;  /* 0x0000000900007302 */ /* 0x000e220000000000 */
[----:B------:R-:W-:-:S04]  /*0380*/  FFMA R6, R0, R13, RZ ;  /* 0x0000000d00067223 */ /* 0x000fc800000000ff */
[----:B------:R-:W-:-:S04]  /*0390*/  FFMA R3, -R9, R6, R0 ;  /* 0x0000000609037223 */ /* 0x000fc80000000100 */
[----:B------:R-:W-:Y:S01]  /*03a0*/  FFMA R3, R13, R3, R6 ;  /* 0x000000030d037223 */ /* 0x000fe20000000006 */
[----:B0-----:R-:W-:Y:S06]  /*03b0*/  @!P0 BRA `(.L_x_1) ;  /* 0x00000000000c8947 */ /* 0x001fec0003800000 */
[----:B------:R-:W-:-:S07]  /*03c0*/  MOV R6, 0x3e0 ;  /* 0x000003e000067802 */ /* 0x000fce0000000f00 */
[----:B------:R-:W-:Y:S05]  /*03d0*/  CALL.REL.NOINC `($__internal_0_$__cuda_sm3x_div_rn_noftz_f32_slowpath) ;  /* 0x0000000000387944 */ /* 0x000fea0003c00000 */
[----:B------:R-:W-:-:S07]  /*03e0*/  IMAD.MOV.U32 R3, RZ, RZ, R0 ;  /* 0x000000ffff037224 */ /* 0x000fce00078e0000 */
.L_x_1:
[----:B------:R-:W-:Y:S05]  /*03f0*/  BSYNC.RECONVERGENT B0 ;  /* 0x0000000000007941 */ /* 0x000fea0003800200 */
.L_x_0:
[----:B------:R-:W-:Y:S05]  /*0400*/  @P2 EXIT ;  /* 0x000000000000294d */ /* 0x000fea0003800000 */
[----:B------:R-:W-:Y:S01]  /*0410*/  IMAD.MOV.U32 R0, RZ, RZ, R3 ;  /* 0x000000ffff007224 */ /* 0x000fe200078e0003 */
[----:B------:R-:W0:Y:S01]  /*0420*/  LDC.64 R6, c[0x0][0x388] ;  /* 0x0000e200ff067b82 */ /* 0x000e220000000a00 */
[----:B------:R-:W-:-:S03]  /*0430*/  IMAD.IADD R5, R5, 0x1, R4 ;  /* 0x0000000105057824 */ /* 0x000fc600078e0204 */
[----:B------:R-:W-:-:S13]  /*0440*/  FSETP.GEU.AND P0, PT, |R0|, 1.175494350822287508e-38, PT ;  /* 0x008000000000780b */ /* 0x000fda0003f0e200 */
[----:B------:R-:W-:-:S04]  /*0450*/  @!P0 FMUL R0, R0, 16777216 ;  /* 0x4b80000000008820 */ /* 0x000fc80000400000 */
[----:B------:R-:W1:Y:S01]  /*0460*/  MUFU.RSQ R3, R0 ;  /* 0x0000000000037308 */ /* 0x000e620000001400 */
[----:B0-----:R-:W-:-:S04]  /*0470*/  IMAD.WIDE R4, R5, 0x4, R6 ;  /* 0x0000000405047825 */ /* 0x001fc800078e0206 */
[----:B-1----:R-:W-:-:S04]  /*0480*/  @!P0 FMUL R3, R3, 4096 ;  /* 0x4580000003038820 */ /* 0x002fc80000400000 */
[----:B------:R-:W-:-:S05]  /*0490*/  FMUL R3, R3, R2 ;  /* 0x0000000203037220 */ /* 0x000fca0000400000 */
[----:B------:R-:W-:Y:S01]  /*04a0*/  STG.E desc[UR4][R4.64], R3 ;  /* 0x0000000304007986 */ /* 0x000fe2000c101904 */
[----:B------:R-:W-:Y:S05]  /*04b0*/  EXIT ;  /* 0x000000000000794d */ /* 0x000fea0003800000 */
        .weak           $__internal_0_$__cuda_sm3x_div_rn_noftz_f32_slowpath
        .type           $__internal_0_$__cuda_sm3x_div_rn_noftz_f32_slowpath,@function
        .size           $__internal_0_$__cuda_sm3x_div_rn_noftz_f32_slowpath,(.L_x_14 - $__internal_0_$__cuda_sm3x_div_rn_noftz_f32_slowpath)
$__internal_0_$__cuda_sm3x_div_rn_noftz_f32_slowpath:
[----:B------:R-:W-:Y:S01]  /*04c0*/  SHF.R.U32.HI R7, RZ, 0x17, R9 ;  /* 0x00000017ff077819 */ /* 0x000fe20000011609 */
[----:B------:R-:W-:Y:S01]  /*04d0*/  BSSY.RECONVERGENT B1, `(.L_x_2) ;  /* 0x0000064000017945 */ /* 0x000fe20003800200 */
[--C-:B------:R-:W-:Y:S01]  /*04e0*/  SHF.R.U32.HI R3, RZ, 0x17, R0.reuse ;  /* 0x00000017ff037819 */ /* 0x100fe20000011600 */
[----:B------:R-:W-:Y:S01]  /*04f0*/  IMAD.MOV.U32 R10, RZ, RZ, R0 ;  /* 0x000000ffff0a7224 */ /* 0x000fe200078e0000 */
[----:B------:R-:W-:Y:S02]  /*0500*/  LOP3.LUT R8, R7, 0xff, RZ, 0xc0, !PT ;  /* 0x000000ff07087812 */ /* 0x000fe400078ec0ff */
[----:B------:R-:W-:-:S03]  /*0510*/  LOP3.LUT R12, R3, 0xff, RZ, 0xc0, !PT ;  /* 0x000000ff030c7812 */ /* 0x000fc600078ec0ff */
[----:B------:R-:W-:Y:S02]  /*0520*/  VIADD R11, R8, 0xffffffff ;  /* 0xffffffff080b7836 */ /* 0x000fe40000000000 */
[----:B------:R-:W-:-:S03]  /*0530*/  VIADD R13, R12, 0xffffffff ;  /* 0xffffffff0c0d7836 */ /* 0x000fc60000000000 */
[----:B------:R-:W-:-:S04]  /*0540*/  ISETP.GT.U32.AND P0, PT, R11, 0xfd, PT ;  /* 0x000000fd0b00780c */ /* 0x000fc80003f04070 */
[----:B------:R-:W-:-:S13]  /*0550*/  ISETP.GT.U32.OR P0, PT, R13, 0xfd, P0 ;  /* 0x000000fd0d00780c */ /* 0x000fda0000704470 */
[----:B------:R-:W-:Y:S01]  /*0560*/  @!P0 IMAD.MOV.U32 R7, RZ, RZ, RZ ;  /* 0x000000ffff078224 */ /* 0x000fe200078e00ff */
[----:B------:R-:W-:Y:S06]  /*0570*/  @!P0 BRA `(.L_x_3) ;  /* 0x0000000000608947 */ /* 0x000fec0003800000 */
[----:B------:R-:W-:Y:S01]  /*0580*/  FSETP.GTU.FTZ.AND P0, PT, |R0|, +INF , PT ;  /* 0x7f8000000000780b */ /* 0x000fe20003f1c200 */
[----:B------:R-:W-:Y:S01]  /*0590*/  IMAD.MOV.U32 R3, RZ, RZ, R9 ;  /* 0x000000ffff037224 */ /* 0x000fe200078e0009 */
[----:B------:R-:W-:-:S04]  /*05a0*/  FSETP.GTU.FTZ.AND P1, PT, |R9|, +INF , PT ;  /* 0x7f8000000900780b */ /* 0x000fc80003f3c200 */
[----:B------:R-:W-:-:S13]  /*05b0*/  PLOP3.LUT P0, PT, P0, P1, PT, 0xf8, 0x8f ;  /* 0x00000000008f781c */ /* 0x000fda0000703f70 */
[----:B------:R-:W-:Y:S05]  /*05c0*/  @P0 BRA `(.L_x_4) ;  /* 0x00000004004c0947 */ /* 0x000fea0003800000 */
[----:B------:R-:W-:-:S13]  /*05d0*/  LOP3.LUT P0, RZ, R9, 0x7fffffff, R10, 0xc8, !PT ;  /* 0x7fffffff09ff7812 */ /* 0x000fda000780c80a */
[----:B------:R-:W-:Y:S05]  /*05e0*/  @!P0 BRA `(.L_x_5) ;  /* 0x00000004003c8947 */ /* 0x000fea0003800000 */
[C---:B------:R-:W-:Y:S02]  /*05f0*/  FSETP.NEU.FTZ.AND P3, PT, |R0|.reuse, +INF , PT ;  /* 0x7f8000000000780b */ /* 0x040fe40003f7d200 */
[----:B------:R-:W-:Y:S02]  /*0600*/  FSETP.NEU.FTZ.AND P1, PT, |R3|, +INF , PT ;  /* 0x7f8000000300780b */ /* 0x000fe40003f3d200 */
[----:B------:R-:W-:-:S11]  /*0610*/  FSETP.NEU.FTZ.AND P0, PT, |R0|, +INF , PT ;  /* 0x7f8000000000780b */ /* 0x000fd60003f1d200 */
[----:B------:R-:W-:Y:S05]  /*0620*/  @!P1 BRA !P3, `(.L_x_5) ;  /* 0x00000004002c9947 */ /* 0x000fea0005800000 */
[----:B------:R-:W-:-:S04]  /*0630*/  LOP3.LUT P3, RZ, R10, 0x7fffffff, RZ, 0xc0, !PT ;  /* 0x7fffffff0aff7812 */ /* 0x000fc8000786c0ff */
[----:B------:R-:W-:-:S13]  /*0640*/  PLOP3.LUT P1, PT, P1, P3, PT, 0x2f, 0xf2 ;  /* 0x0000000000f2781c */ /* 0x000fda0000f26577 */
[----:B------:R-:W-:Y:S05]  /*0650*/  @P1 BRA `(.L_x_6) ;  /* 0x0000000400181947 */ /* 0x000fea0003800000 */
[----:B------:R-:W-:-:S04]  /*0660*/  LOP3.LUT P1, RZ, R9, 0x7fffffff, RZ, 0xc0, !PT ;  /* 0x7fffffff09ff7812 */ /* 0x000fc8000782c0ff */
[----:B------:R-:W-:-:S13]  /*0670*/  PLOP3.LUT P0, PT, P0, P1, PT, 0x2f, 0xf2 ;  /* 0x0000000000f2781c */ /* 0x000fda0000702577 */
[----:B------:R-:W-:Y:S05]  /*0680*/  @P0 BRA `(.L_x_7) ;  /* 0x0000000400000947 */ /* 0x000fea0003800000 */
[----:B------:R-:W-:Y:S02]  /*0690*/  ISETP.GE.AND P0, PT, R13, RZ, PT ;  /* 0x000000ff0d00720c */ /* 0x000fe40003f06270 */
[----:B------:R-:W-:-:S11]  /*06a0*/  ISETP.GE.AND P1, PT, R11, RZ, PT ;  /* 0x000000ff0b00720c */ /* 0x000fd60003f26270 */
[----:B------:R-:W-:Y:S02]  /*06b0*/  @P0 IMAD.MOV.U32 R7, RZ, RZ, RZ ;  /* 0x000000ffff070224 */ /* 0x000fe400078e00ff */
[----:B------:R-:W-:Y:S01]  /*06c0*/  @!P0 FFMA R10, R0, 1.84467440737095516160e+19, RZ ;  /* 0x5f800000000a8823 */ /* 0x000fe200000000ff */
[----:B------:R-:W-:Y:S02]  /*06d0*/  @!P0 IMAD.MOV.U32 R7, RZ, RZ, -0x40 ;  /* 0xffffffc0ff078424 */ /* 0x000fe400078e00ff */
[----:B------:R-:W-:Y:S02]  /*06e0*/  @!P1 FFMA R9, R3, 1.84467440737095516160e+19, RZ ;  /* 0x5f80000003099823 */ /* 0x000fe400000000ff */
[----:B------:R-:W-:-:S07]  /*06f0*/  @!P1 VIADD R7, R7, 0x40 ;  /* 0x0000004007079836 */ /* 0x000fce0000000000 */
.L_x_3:
[----:B------:R-:W-:Y:S01]  /*0700*/  LEA R0, R8, 0xc0800000, 0x17 ;  /* 0xc080000008007811 */ /* 0x000fe200078eb8ff */
[----:B------:R-:W-:Y:S01]  /*0710*/  VIADD R3, R12, 0xffffff81 ;  /* 0xffffff810c037836 */ /* 0x000fe20000000000 */
[----:B------:R-:W-:Y:S03]  /*0720*/  BSSY.RECONVERGENT B2, `(.L_x_8) ;  /* 0x0000035000027945 */ /* 0x000fe60003800200 */
[----:B------:R-:W-:Y:S01]  /*0730*/  IMAD.IADD R9, R9, 0x1, -R0 ;  /* 0x0000000109097824 */ /* 0x000fe200078e0a00 */
[C---:B------:R-:W-:Y:S01]  /*0740*/  IADD3 R8, PT, PT, R3.reuse, 0x7f, -R8 ;  /* 0x0000007f03087810 */ /* 0x040fe20007ffe808 */
[----:B------:R-:W-:Y:S02]  /*0750*/  IMAD R0, R3, -0x800000, R10 ;  /* 0xff80000003007824 */ /* 0x000fe400078e020a */
[----:B------:R-:W0:Y:S01]  /*0760*/  MUFU.RCP R11, R9 ;  /* 0x00000009000b7308 */ /* 0x000e220000001000 */
[----:B------:R-:W-:Y:S01]  /*0770*/  FADD.FTZ R13, -R9, -RZ ;  /* 0x800000ff090d7221 */ /* 0x000fe20000010100 */
[----:B------:R-:W-:-:S03]  /*0780*/  IMAD.IADD R8, R8, 0x1, R7 ;  /* 0x0000000108087824 */ /* 0x000fc600078e0207 */
[----:B0-----:R-:W-:-:S04]  /*0790*/  FFMA R12, R11, R13, 1 ;  /* 0x3f8000000b0c7423 */ /* 0x001fc8000000000d */
[----:B------:R-:W-:-:S04]  /*07a0*/  FFMA R15, R11, R12, R11 ;  /* 0x0000000c0b0f7223 */ /* 0x000fc8000000000b */
[----:B------:R-:W-:-:S04]  /*07b0*/  FFMA R10, R0, R15, RZ ;  /* 0x0000000f000a7223 */ /* 0x000fc800000000ff */
[----:B------:R-:W-:-:S04]  /*07c0*/  FFMA R11, R13, R10, R0 ;  /* 0x0000000a0d0b7223 */ /* 0x000fc80000000000 */
[----:B------:R-:W-:-:S04]  /*07d0*/  FFMA R10, R15, R11, R10 ;  /* 0x0000000b0f0a7223 */ /* 0x000fc8000000000a */
[----:B------:R-:W-:-:S04]  /*07e0*/  FFMA R13, R13, R10, R0 ;  /* 0x0000000a0d0d7223 */ /* 0x000fc80000000000 */
[----:B------:R-:W-:-:S05]  /*07f0*/  FFMA R0, R15, R13, R10 ;  /* 0x0000000d0f007223 */ /* 0x000fca000000000a */
[----:B------:R-:W-:-:S04]  /*0800*/  SHF.R.U32.HI R3, RZ, 0x17, R0 ;  /* 0x00000017ff037819 */ /* 0x000fc80000011600 */
[----:B------:R-:W-:-:S05]  /*0810*/  LOP3.LUT R3, R3, 0xff, RZ, 0xc0, !PT ;  /* 0x000000ff03037812 */ /* 0x000fca00078ec0ff */
[----:B------:R-:W-:-:S04]  /*0820*/  IMAD.IADD R9, R3, 0x1, R8 ;  /* 0x0000000103097824 */ /* 0x000fc800078e0208 */
[----:B------:R-:W-:-:S05]  /*0830*/  VIADD R3, R9, 0xffffffff ;  /* 0xffffffff09037836 */ /* 0x000fca0000000000 */
[----:B------:R-:W-:-:S13]  /*0840*/  ISETP.GE.U32.AND P0, PT, R3, 0xfe, PT ;  /* 0x000000fe0300780c */ /* 0x000fda0003f06070 */
[----:B------:R-:W-:Y:S05]  /*0850*/  @!P0 BRA `(.L_x_9) ;  /* 0x0000000000808947 */ /* 0x000fea0003800000 */
[----:B------:R-:W-:-:S13]  /*0860*/  ISETP.GT.AND P0, PT, R9, 0xfe, PT ;  /* 0x000000fe0900780c */ /* 0x000fda0003f04270 */
[----:B------:R-:W-:Y:S05]  /*0870*/  @P0 BRA `(.L_x_10) ;  /* 0x00000000006c0947 */ /* 0x000fea0003800000 */
[----:B------:R-:W-:-:S13]  /*0880*/  ISETP.GE.AND P0, PT, R9, 0x1, PT ;  /* 0x000000010900780c */ /* 0x000fda0003f06270 */
[----:B------:R-:W-:Y:S05]  /*0890*/  @P0 BRA `(.L_x_11) ;  /* 0x0000000000740947 */ /* 0x000fea0003800000 */
[----:B------:R-:W-:Y:S02]  /*08a0*/  ISETP.GE.AND P0, PT, R9, -0x18, PT ;  /* 0xffffffe80900780c */ /* 0x000fe40003f06270 */
[----:B------:R-:W-:-:S11]  /*08b0*/  LOP3.LUT R0, R0, 0x80000000, RZ, 0xc0, !PT ;  /* 0x8000000000007812 */ /* 0x000fd600078ec0ff */
[----:B------:R-:W-:Y:S05]  /*08c0*/  @!P0 BRA `(.L_x_11) ;  /* 0x0000000000688947 */ /* 0x000fea0003800000 */
[CCC-:B------:R-:W-:Y:S01]  /*08d0*/  FFMA.RZ R3, R15.reuse, R13.reuse, R10.reuse ;  /* 0x0000000d0f037223 */ /* 0x1c0fe2000000c00a */
[-CC-:B------:R-:W-:Y:S01]  /*08e0*/  FFMA.RM R8, R15, R13.reuse, R10.reuse ;  /* 0x0000000d0f087223 */ /* 0x180fe2000000400a */
[C---:B------:R-:W-:Y:S02]  /*08f0*/  ISETP.NE.AND P3, PT, R9.reuse, RZ, PT ;  /* 0x000000ff0900720c */ /* 0x040fe40003f65270 */
[----:B------:R-:W-:Y:S02]  /*0900*/  ISETP.NE.AND P1, PT, R9, RZ, PT ;  /* 0x000000ff0900720c */ /* 0x000fe40003f25270 */
[----:B------:R-:W-:Y:S01]  /*0910*/  LOP3.LUT R7, R3, 0x7fffff, RZ, 0xc0, !PT ;  /* 0x007fffff03077812 */ /* 0x000fe200078ec0ff */
[----:B------:R-:W-:Y:S01]  /*0920*/  FFMA.RP R3, R15, R13, R10 ;  /* 0x0000000d0f037223 */ /* 0x000fe2000000800a */
[----:B------:R-:W-:Y:S02]  /*0930*/  VIADD R10, R9, 0x20 ;  /* 0x00000020090a7836 */ /* 0x000fe40000000000 */
[----:B------:R-:W-:Y:S01]  /*0940*/  LOP3.LUT R7, R7, 0x800000, RZ, 0xfc, !PT ;  /* 0x0080000007077812 */ /* 0x000fe200078efcff */
[----:B------:R-:W-:Y:S01]  /*0950*/  IMAD.MOV R9, RZ, RZ, -R9 ;  /* 0x000000ffff097224 */ /* 0x000fe200078e0a09 */
[----:B------:R-:W-:-:S02]  /*0960*/  FSETP.NEU.FTZ.AND P0, PT, R3, R8, PT ;  /* 0x000000080300720b */ /* 0x000fc40003f1d000 */
[----:B------:R-:W-:Y:S02]  /*0970*/  SHF.L.U32 R10, R7, R10, RZ ;  /* 0x0000000a070a7219 */ /* 0x000fe400000006ff */
[----:B------:R-:W-:Y:S02]  /*0980*/  SEL R8, R9, RZ, P3 ;  /* 0x000000ff09087207 */ /* 0x000fe40001800000 */
[----:B------:R-:W-:Y:S02]  /*0990*/  ISETP.NE.AND P1, PT, R10, RZ, P1 ;  /* 0x000000ff0a00720c */ /* 0x000fe40000f25270 */
[----:B------:R-:W-:Y:S02]  /*09a0*/  SHF.R.U32.HI R8, RZ, R8, R7 ;  /* 0x00000008ff087219 */ /* 0x000fe40000011607 */
[----:B------:R-:W-:Y:S02]  /*09b0*/  PLOP3.LUT P0, PT, P0, P1, PT, 0xf8, 0x8f ;  /* 0x00000000008f781c */ /* 0x000fe40000703f70 */
[----:B------:R-:W-:-:S02]  /*09c0*/  SHF.R.U32.HI R10, RZ, 0x1, R8 ;  /* 0x00000001ff0a7819 */ /* 0x000fc40000011608 */
[----:B------:R-:W-:-:S04]  /*09d0*/  SEL R3, RZ, 0x1, !P0 ;  /* 0x00000001ff037807 */ /* 0x000fc80004000000 */
[----:B------:R-:W-:-:S04]  /*09e0*/  LOP3.LUT R3, R3, 0x1, R10, 0xf8, !PT ;  /* 0x0000000103037812 */ /* 0x000fc800078ef80a */
[----:B------:R-:W-:-:S05]  /*09f0*/  LOP3.LUT R3, R3, R8, RZ, 0xc0, !PT ;  /* 0x0000000803037212 */ /* 0x000fca00078ec0ff */
[----:B------:R-:W-:-:S05]  /*0a00*/  IMAD.IADD R3, R10, 0x1, R3 ;  /* 0x000000010a037824 */ /* 0x000fca00078e0203 */
[----:B------:R-:W-:Y:S01]  /*0a10*/  LOP3.LUT R0, R3, R0, RZ, 0xfc, !PT ;  /* 0x0000000003007212 */ /* 0x000fe200078efcff */
[----:B------:R-:W-:Y:S06]  /*0a20*/  BRA `(.L_x_11) ;  /* 0x0000000000107947 */ /* 0x000fec0003800000 */
.L_x_10:
[----:B------:R-:W-:-:S04]  /*0a30*/  LOP3.LUT R0, R0, 0x80000000, RZ, 0xc0, !PT ;  /* 0x8000000000007812 */ /* 0x000fc800078ec0ff */
[----:B------:R-:W-:Y:S01]  /*0a40*/  LOP3.LUT R0, R0, 0x7f800000, RZ, 0xfc, !PT ;  /* 0x7f80000000007812 */ /* 0x000fe200078efcff */
[----:B------:R-:W-:Y:S06]  /*0a50*/  BRA `(.L_x_11) ;  /* 0x0000000000047947 */ /* 0x000fec0003800000 */
.L_x_9:
[----:B------:R-:W-:-:S07]  /*0a60*/  IMAD R0, R8, 0x800000, R0 ;  /* 0x0080000008007824 */ /* 0x000fce00078e0200 */
.L_x_11:
[----:B------:R-:W-:Y:S05]  /*0a70*/  BSYNC.RECONVERGENT B2 ;  /* 0x0000000000027941 */ /* 0x000fea0003800200 */
.L_x_8:
[----:B------:R-:W-:Y:S05]  /*0a80*/  BRA `(.L_x_12) ;  /* 0x0000000000207947 */ /* 0x000fea0003800000 */
.L_x_7:
[----:B------:R-:W-:-:S04]  /*0a90*/  LOP3.LUT R0, R9, 0x80000000, R10, 0x48, !PT ;  /* 0x8000000009007812 */ /* 0x000fc800078e480a */
[----:B------:R-:W-:Y:S01]  /*0aa0*/  LOP3.LUT R0, R0, 0x7f800000, RZ, 0xfc, !PT ;  /* 0x7f80000000007812 */ /* 0x000fe200078efcff */
[----:B------:R-:W-:Y:S06]  /*0ab0*/  BRA `(.L_x_12) ;  /* 0x0000000000147947 */ /* 0x000fec0003800000 */
.L_x_6:
[----:B------:R-:W-:Y:S01]  /*0ac0*/  LOP3.LUT R0, R9, 0x80000000, R10, 0x48, !PT ;  /* 0x8000000009007812 */ /* 0x000fe200078e480a */
[----:B------:R-:W-:Y:S06]  /*0ad0*/  BRA `(.L_x_12) ;  /* 0x00000000000c7947 */ /* 0x000fec0003800000 */
.L_x_5:
[----:B------:R-:W0:Y:S01]  /*0ae0*/  MUFU.RSQ R0, -QNAN ;  /* 0xffc0000000007908 */ /* 0x000e220000001400 */
[----:B------:R-:W-:Y:S05]  /*0af0*/  BRA `(.L_x_12) ;  /* 0x0000000000047947 */ /* 0x000fea0003800000 */
.L_x_4:
[----:B------:R-:W-:-:S07]  /*0b00*/  FADD.FTZ R0, R0, R3 ;  /* 0x0000000300007221 */ /* 0x000fce0000010000 */
.L_x_12:
[----:B------:R-:W-:Y:S05]  /*0b10*/  BSYNC.RECONVERGENT B1 ;  /* 0x0000000000017941 */ /* 0x000fea0003800200 */
.L_x_2:
[----:B------:R-:W-:-:S04]  /*0b20*/  IMAD.MOV.U32 R7, RZ, RZ, 0x0 ;  /* 0x00000000ff077424 */ /* 0x000fc800078e00ff */
[----:B0-----:R-:W-:Y:S05]  /*0b30*/  RET.REL.NODEC R6 `(_Z15rms_norm_kernelIfEvPT_S1_ii) ;  /* 0xfffffff406307950 */ /* 0x001fea0003c3ffff */
.L_x_13:
[----:B------:R-:W-:-:S00]  /*0b40*/  BRA `(.L_x_13) ;  /* 0xfffffffc00fc7947 */ /* 0x000fc0000383ffff */
[----:B------:R-:W-:-:S00]  /*0b50*/  NOP ;  /* 0x0000000000007918 */ /* 0x000fc00000000000 */
        /* <DEDUP_REMOVED lines=10> */
.L_x_14:


//--------------------- .nv.shared._Z15rms_norm_kernelIfEvPT_S1_ii --------------------------
	.section	.nv.shared._Z15rms_norm_kernelIfEvPT_S1_ii,"aw",@nobits
	.sectionflags	@""
	.align	4
.nv.shared._Z15rms_norm_kernelIfEvPT_S1_ii:
	.zero		1056


//--------------------- .nv.shared.reserved.0     --------------------------
	.section	.nv.shared.reserved.0,"aw",@nobits
	.weak		__nv_reservedSMEM_offset_0_alias
	.size		__nv_reservedSMEM_offset_0_alias, 0, 64
	.other		__nv_reservedSMEM_offset_0_alias,@"STO_CUDA_RESERVED_SHARED STV_DEFAULT"
__nv_reservedSMEM_offset_0_alias:
	.zero		0
	.zero		64


//--------------------- .nv.constant0._Z15rms_norm_kernelIfEvPT_S1_ii --------------------------
	.section	.nv.constant0._Z15rms_norm_kernelIfEvPT_S1_ii,"a",@progbits
	.sectionflags	@""
	.align	4
.nv.constant0._Z15rms_norm_kernelIfEvPT_S1_ii:
	.zero		920


//--------------------- SYMBOLS --------------------------

	.type		.nv.reservedSmem.offset0,@object
	.size		.nv.reservedSmem.offset0,0x4
	.type		.nv.reservedSmem.cap,@object
	.size		.nv.reservedSmem.cap,0x4
